//
// Generated by NVIDIA NVVM Compiler
//
// Compiler Build ID: CL-36424714
// Cuda compilation tools, release 13.0, V13.0.88
// Based on NVVM 20.0.0
//

.version 9.0
.target sm_100
.address_size 64

	// .globl	_Z6kernelv
.extern .func  (.param .b32 func_retval0) vprintf
(
	.param .b64 vprintf_param_0,
	.param .b64 vprintf_param_1
)
;
.global .align 1 .b8 $str[5] = {71, 80, 85, 10};

.visible .entry _Z6kernelv()
{
	.reg .b32 	%r<3>;
	.reg .b64 	%rd<3>;

	mov.u64 	%rd1, $str;
	cvta.global.u64 	%rd2, %rd1;
	{ // callseq 0, 0
	.param .b64 param0;
	st.param.b64 	[param0], %rd2;
	.param .b64 param1;
	st.param.b64 	[param1], 0;
	.param .b32 retval0;
	call.uni (retval0), 
	vprintf, 
	(
	param0, 
	param1
	);
	ld.param.b32 	%r1, [retval0];
	} // callseq 0
	ret;

}


// ===== COMPILED SASS (sm_100) =====

	.target	sm_100

	.elftype	@"ET_EXEC"


//--------------------- .note.nv.tkinfo           --------------------------
	.section	.note.nv.tkinfo,"",@"SHT_NOTE"
	.sectionflags	@"SHF_NOTE_NV_TKINFO"
	.tkinfo
        /*0018*/ 	.word	0x00000002
        /*0030*/ 	.string	""
        /*0030*/ 	.string	"ptxas"
        /*0030*/ 	.string	"Cuda compilation tools, release 13.0, V13.0.88"
        /*0030*/ 	.string	"Build cuda_13.0.r13.0/compiler.36424714_0"
        /*0030*/ 	.string	"-arch sm_100 -m 64 "



//--------------------- .note.nv.cuinfo           --------------------------
	.section	.note.nv.cuinfo,"",@"SHT_NOTE"
	.sectionflags	@"SHF_NOTE_NV_CUINFO"
        /*0018*/ 	.short	0x0002
        /*001a*/ 	.short	0x0064
        /*001c*/ 	.short	0x0082
	.zero		2


//--------------------- .nv.info                  --------------------------
	.section	.nv.info,"",@"SHT_CUDA_INFO"
	.align	4


	//----- nvinfo : EIATTR_REGCOUNT
	.align		4
        /*0000*/ 	.byte	0x04, 0x2f
        /*0002*/ 	.short	(.L_2 - .L_1)
	.align		4
.L_1:
        /*0004*/ 	.word	index@(_Z6kernelv)
        /*0008*/ 	.word	0x00000018


	//----- nvinfo : EIATTR_FRAME_SIZE
	.align		4
.L_2:
        /*000c*/ 	.byte	0x04, 0x11
        /*000e*/ 	.short	(.L_4 - .L_3)
	.align		4
.L_3:
        /*0010*/ 	.word	index@(_Z6kernelv)
        /*0014*/ 	.word	0x00000000


	//----- nvinfo : EIATTR_MIN_STACK_SIZE
	.align		4
.L_4:
        /*0018*/ 	.byte	0x04, 0x12
        /*001a*/ 	.short	(.L_6 - .L_5)
	.align		4
.L_5:
        /*001c*/ 	.word	index@(_Z6kernelv)
        /*0020*/ 	.word	0x00000000
.L_6:


//--------------------- .nv.compat                --------------------------
	.section	.nv.compat,"",@"SHT_CUDA_COMPAT_INFO"
	.align	4
        /*0000*/ 	.byte	0x02, 0x09, 0x00, 0x00, 0x02, 0x02, 0x01, 0x00, 0x02, 0x05, 0x05, 0x00, 0x03, 0x07, 0x01, 0x01
        /*0010*/ 	.byte	0x02, 0x03, 0x00, 0x00, 0x02, 0x06, 0x01, 0x00, 0x04, 0x0b, 0x08, 0x00, 0x09, 0x00, 0x00, 0x00
        /*0020*/ 	.byte	0x00, 0x00, 0x00, 0x00


//--------------------- .nv.info._Z6kernelv       --------------------------
	.section	.nv.info._Z6kernelv,"",@"SHT_CUDA_INFO"
	.sectionflags	@""
	.align	4


	//----- nvinfo : EIATTR_CUDA_API_VERSION
	.align		4
        /*0000*/ 	.byte	0x04, 0x37
        /*0002*/ 	.short	(.L_8 - .L_7)
.L_7:
        /*0004*/ 	.word	0x00000082


	//----- nvinfo : EIATTR_SPARSE_MMA_MASK
	.align		4
.L_8:
        /*0008*/ 	.byte	0x03, 0x50
        /*000a*/ 	.short	0x0000


	//----- nvinfo : EIATTR_MAXREG_COUNT
	.align		4
        /*000c*/ 	.byte	0x03, 0x1b
        /*000e*/ 	.short	0x00ff


	//----- nvinfo : EIATTR_EXTERNS
	.align		4
        /*0010*/ 	.byte	0x04, 0x0f
        /*0012*/ 	.short	(.L_10 - .L_9)


	//   ....[0]....
	.align		4
.L_9:
        /*0014*/ 	.word	index@(vprintf)


	//----- nvinfo : EIATTR_MERCURY_ISA_VERSION
	.align		4
.L_10:
        /*0018*/ 	.byte	0x03, 0x5f
        /*001a*/ 	.short	0x0101


	//----- nvinfo : EIATTR_VRC_CTA_INIT_COUNT
	.align		4
        /*001c*/ 	.byte	0x02, 0x4a
	.zero		1
	.zero		1


	//----- nvinfo : EIATTR_SYSCALL_OFFSETS
	.align		4
        /*0020*/ 	.byte	0x04, 0x46
        /*0022*/ 	.short	(.L_12 - .L_11)


	//   ....[0]....
.L_11:
        /*0024*/ 	.word	0x00000080


	//----- nvinfo : EIATTR_EXIT_INSTR_OFFSETS
	.align		4
.L_12:
        /*0028*/ 	.byte	0x04, 0x1c
        /*002a*/ 	.short	(.L_14 - .L_13)


	//   ....[0]....
.L_13:
        /*002c*/ 	.word	0x00000090


	//----- nvinfo : EIATTR_SW_WAR
	.align		4
.L_14:
        /*0030*/ 	.byte	0x04, 0x36
        /*0032*/ 	.short	(.L_16 - .L_15)
.L_15:
        /*0034*/ 	.word	0x00000008
.L_16:


//--------------------- .nv.callgraph             --------------------------
	.section	.nv.callgraph,"",@"SHT_CUDA_CALLGRAPH"
	.align	4
	.sectionentsize	8
	.align		4
        /*0000*/ 	.word	0x00000000
	.align		4
        /*0004*/ 	.word	0xffffffff
	.align		4
        /*0008*/ 	.word	index@(_Z6kernelv)
	.align		4
        /*000c*/ 	.word	index@(vprintf)
	.align		4
        /*0010*/ 	.word	0x00000000
	.align		4
        /*0014*/ 	.word	0xfffffffe
	.align		4
        /*0018*/ 	.word	0x00000000
	.align		4
        /*001c*/ 	.word	0xfffffffd
	.align		4
        /*0020*/ 	.word	0x00000000
	.align		4
        /*0024*/ 	.word	0xfffffffc


//--------------------- .nv.constant4             --------------------------
	.section	.nv.constant4,"a",@progbits
	.align	8
	.align		8
.nv.constant4:
        /*0000*/ 	.dword	vprintf
	.align		8
        /*0008*/ 	.dword	$str


//--------------------- .text._Z6kernelv          --------------------------
	.section	.text._Z6kernelv,"ax",@progbits
	.align	128
        .global         _Z6kernelv
        .type           _Z6kernelv,@function
        .size           _Z6kernelv,(.L_x_2 - _Z6kernelv)
        .other          _Z6kernelv,@"STO_CUDA_ENTRY STV_DEFAULT"
_Z6kernelv:
.text._Z6kernelv:
[----:B------:R-:W0:Y:S01]  /*0000*/  LDC R1, c[0x0][0x37c] ;  /* 0x0000df00ff017b82 */ /* 0x000e220000000800 */
[----:B------:R-:W-:Y:S01]  /*0010*/  MOV R0, 0x0 ;  /* 0x0000000000007802 */ /* 0x000fe20000000f00 */
[----:B------:R-:W1:Y:S01]  /*0020*/  LDCU.64 UR4, c[0x4][0x8] ;  /* 0x01000100ff0477ac */ /* 0x000e620008000a00 */
[----:B------:R-:W-:-:S05]  /*0030*/  CS2R R6, SRZ ;  /* 0x0000000000067805 */ /* 0x000fca000001ff00 */
[----:B------:R2:W3:Y:S01]  /*0040*/  LDC.64 R2, c[0x4][R0] ;  /* 0x0100000000027b82 */ /* 0x0004e20000000a00 */
[----:B-1----:R-:W-:Y:S02]  /*0050*/  IMAD.U32 R4, RZ, RZ, UR4 ;  /* 0x00000004ff047e24 */ /* 0x002fe4000f8e00ff */
[----:B--2---:R-:W-:-:S07]  /*0060*/  IMAD.U32 R5, RZ, RZ, UR5 ;  /* 0x00000005ff057e24 */ /* 0x004fce000f8e00ff */
[----:B------:R-:W-:-:S07]  /*0070*/  LEPC R20, `(.L_x_0) ;  /* 0x000000001014794e */ /* 0x000fce0000000000 */
[----:B0--3--:R-:W-:Y:S05]  /*0080*/  CALL.ABS.NOINC R2 ;  /* 0x0000000002007343 */ /* 0x009fea0003c00000 */
.L_x_0:
[----:B------:R-:W-:Y:S05]  /*0090*/  EXIT ;  /* 0x000000000000794d */ /* 0x000fea0003800000 */
.L_x_1:
[----:B------:R-:W-:-:S00]  /*00a0*/  BRA `(.L_x_1) ;  /* 0xfffffffc00fc7947 */ /* 0x000fc0000383ffff */
[----:B------:R-:W-:-:S00]  /*00b0*/  NOP ;  /* 0x0000000000007918 */ /* 0x000fc00000000000 */
        /* <DEDUP_REMOVED lines=12> */
.L_x_2:


//--------------------- .nv.global.init           --------------------------
	.section	.nv.global.init,"aw",@progbits
.nv.global.init:
	.type		$str,@object
	.size		$str,(.L_0 - $str)
$str:
        /*0000*/ 	.byte	0x47, 0x50, 0x55, 0x0a, 0x00
.L_0:


//--------------------- .nv.shared.reserved.0     --------------------------
	.section	.nv.shared.reserved.0,"aw",@nobits
	.weak		__nv_reservedSMEM_offset_0_alias
	.size		__nv_reservedSMEM_offset_0_alias, 0, 64
	.other		__nv_reservedSMEM_offset_0_alias,@"STO_CUDA_RESERVED_SHARED STV_DEFAULT"
__nv_reservedSMEM_offset_0_alias:
	.zero		0
	.zero		64


//--------------------- .nv.constant0._Z6kernelv  --------------------------
	.section	.nv.constant0._Z6kernelv,"a",@progbits
	.sectionflags	@""
	.align	4
.nv.constant0._Z6kernelv:
	.zero		896


//--------------------- SYMBOLS --------------------------

	.type		.nv.reservedSmem.offset0,@object
	.size		.nv.reservedSmem.offset0,0x4
	.type		vprintf,@function
